.version 3.1
.target sm_20
.global .f32  gresult;
.entry main {
   .reg .f32 a, b;
   ld.global.f32  b, [gresult];
   add.f32   a, b, 1.0;
   st.global.f32 [gresult], a;
L1:
   ld.global.f32  b, [gresult];
   add.f32   a, 1.0, b;
   st.global.f32 [gresult], a;

L2:
   ld.global.f32  b, [gresult];
   add.f32   a, b, 0.0;
   st.global.f32 [gresult], a;

L3:
   ld.global.f32  b, [gresult];
   neg.f32   b, b;
   add.f32   a, b, 0.0;
   st.global.f32 [gresult], a;

L4:
   ld.global.f32  b, [gresult];
   neg.f32   a, b;
   add.f32   a, a, b;
   st.global.f32 [gresult], a;

L5:
   ld.global.f32  b, [gresult];
   ld.global.f32  a, [gresult+4];
   neg.f32   a, a;
   neg.f32   b, b;
   add.f32   a, a, b;
   st.global.f32 [gresult], a;

L6:
   ld.global.f32  b, [gresult];
   ld.global.f32  a, [gresult+4];
   abs.f32   a, a;
   abs.f32   b, b;
   add.f32   a, a, b;
   st.global.f32 [gresult], a;

L7:
   exit;
}


// ===== COMPILED SASS (sm_100) =====

	.target	sm_100

	.elftype	@"ET_EXEC"


//--------------------- .note.nv.tkinfo           --------------------------
	.section	.note.nv.tkinfo,"",@"SHT_NOTE"
	.sectionflags	@"SHF_NOTE_NV_TKINFO"
	.tkinfo
        /*0018*/ 	.word	0x00000002
        /*0030*/ 	.string	""
        /*0030*/ 	.string	"ptxas"
        /*0030*/ 	.string	"Cuda compilation tools, release 13.0, V13.0.88"
        /*0030*/ 	.string	"Build cuda_13.0.r13.0/compiler.36424714_0"
        /*0030*/ 	.string	"-arch sm_100 "



//--------------------- .note.nv.cuinfo           --------------------------
	.section	.note.nv.cuinfo,"",@"SHT_NOTE"
	.sectionflags	@"SHF_NOTE_NV_CUINFO"
        /*0018*/ 	.short	0x0002
        /*001a*/ 	.short	0x0014
        /*001c*/ 	.short	0x0082
	.zero		2


//--------------------- .nv.info                  --------------------------
	.section	.nv.info,"",@"SHT_CUDA_INFO"
	.align	4


	//----- nvinfo : EIATTR_REGCOUNT
	.align		4
        /*0000*/ 	.byte	0x04, 0x2f
        /*0002*/ 	.short	(.L_2 - .L_1)
	.align		4
.L_1:
        /*0004*/ 	.word	index@(main)
        /*0008*/ 	.word	0x00000014


	//----- nvinfo : EIATTR_FRAME_SIZE
	.align		4
.L_2:
        /*000c*/ 	.byte	0x04, 0x11
        /*000e*/ 	.short	(.L_4 - .L_3)
	.align		4
.L_3:
        /*0010*/ 	.word	index@(main)
        /*0014*/ 	.word	0x00000000


	//----- nvinfo : EIATTR_MIN_STACK_SIZE
	.align		4
.L_4:
        /*0018*/ 	.byte	0x04, 0x12
        /*001a*/ 	.short	(.L_6 - .L_5)
	.align		4
.L_5:
        /*001c*/ 	.word	index@(main)
        /*0020*/ 	.word	0x00000000
.L_6:


//--------------------- .nv.compat                --------------------------
	.section	.nv.compat,"",@"SHT_CUDA_COMPAT_INFO"
	.align	4
        /*0000*/ 	.byte	0x02, 0x09, 0x00, 0x00, 0x02, 0x02, 0x01, 0x00, 0x02, 0x05, 0x05, 0x00, 0x03, 0x07, 0x01, 0x01
        /*0010*/ 	.byte	0x02, 0x03, 0x00, 0x00, 0x02, 0x06, 0x01, 0x00, 0x04, 0x0b, 0x08, 0x00, 0x09, 0x00, 0x00, 0x00
        /*0020*/ 	.byte	0x00, 0x00, 0x00, 0x00


//--------------------- .nv.info.main             --------------------------
	.section	.nv.info.main,"",@"SHT_CUDA_INFO"
	.sectionflags	@""
	.align	4


	//----- nvinfo : EIATTR_CUDA_API_VERSION
	.align		4
        /*0000*/ 	.byte	0x04, 0x37
        /*0002*/ 	.short	(.L_8 - .L_7)
.L_7:
        /*0004*/ 	.word	0x00000082


	//----- nvinfo : EIATTR_SPARSE_MMA_MASK
	.align		4
.L_8:
        /*0008*/ 	.byte	0x03, 0x50
        /*000a*/ 	.short	0x0000


	//----- nvinfo : EIATTR_MAXREG_COUNT
	.align		4
        /*000c*/ 	.byte	0x03, 0x1b
        /*000e*/ 	.short	0x00ff


	//----- nvinfo : EIATTR_MERCURY_ISA_VERSION
	.align		4
        /*0010*/ 	.byte	0x03, 0x5f
        /*0012*/ 	.short	0x0101


	//----- nvinfo : EIATTR_VRC_CTA_INIT_COUNT
	.align		4
        /*0014*/ 	.byte	0x02, 0x4a
	.zero		1
	.zero		1


	//----- nvinfo : EIATTR_EXIT_INSTR_OFFSETS
	.align		4
        /*0018*/ 	.byte	0x04, 0x1c
        /*001a*/ 	.short	(.L_10 - .L_9)


	//   ....[0]....
.L_9:
        /*001c*/ 	.word	0x00000140


	//----- nvinfo : EIATTR_SW_WAR
	.align		4
.L_10:
        /*0020*/ 	.byte	0x04, 0x36
        /*0022*/ 	.short	(.L_12 - .L_11)
.L_11:
        /*0024*/ 	.word	0x00000008
.L_12:


//--------------------- .nv.callgraph             --------------------------
	.section	.nv.callgraph,"",@"SHT_CUDA_CALLGRAPH"
	.align	4
	.sectionentsize	8
	.align		4
        /*0000*/ 	.word	0x00000000
	.align		4
        /*0004*/ 	.word	0xffffffff
	.align		4
        /*0008*/ 	.word	0x00000000
	.align		4
        /*000c*/ 	.word	0xfffffffe
	.align		4
        /*0010*/ 	.word	0x00000000
	.align		4
        /*0014*/ 	.word	0xfffffffd
	.align		4
        /*0018*/ 	.word	0x00000000
	.align		4
        /*001c*/ 	.word	0xfffffffc


//--------------------- .nv.constant4             --------------------------
	.section	.nv.constant4,"a",@progbits
	.align	8
	.align		8
.nv.constant4:
        /*0000*/ 	.dword	gresult


//--------------------- .text.main                --------------------------
	.section	.text.main,"ax",@progbits
	.align	128
.text.main:
        .type           main,@function
        .size           main,(.L_x_1 - main)
        .other          main,@"STO_CUDA_ENTRY STV_DEFAULT"
main:
[----:B------:R-:W-:Y:S08]  /*0000*/  LDC R1, c[0x0][0x37c] ;  /* 0x0000df00ff017b82 */ /* 0x000ff00000000800 */
[----:B------:R-:W0:Y:S01]  /*0010*/  LDC.64 R2, c[0x4][RZ] ;  /* 0x01000000ff027b82 */ /* 0x000e220000000a00 */
[----:B------:R-:W0:Y:S02]  /*0020*/  LDCU.64 UR4, c[0x0][0x358] ;  /* 0x00006b00ff0477ac */ /* 0x000e240008000a00 */
[----:B0-----:R-:W2:Y:S04]  /*0030*/  LDG.E R0, desc[UR4][R2.64] ;  /* 0x0000000402007981 */ /* 0x001ea8000c1e1900 */
[----:B------:R-:W3:Y:S04]  /*0040*/  LDG.E R4, desc[UR4][R2.64+0x4] ;  /* 0x0000040402047981 */ /* 0x000ee8000c1e1900 */
[----:B------:R-:W4:Y:S01]  /*0050*/  LDG.E R6, desc[UR4][R2.64+0x4] ;  /* 0x0000040402067981 */ /* 0x000f22000c1e1900 */
[----:B--2---:R-:W-:-:S04]  /*0060*/  FADD R5, R0, 1 ;  /* 0x3f80000000057421 */ /* 0x004fc80000000000 */
[----:B------:R-:W-:Y:S01]  /*0070*/  FADD R7, R5, 1 ;  /* 0x3f80000005077421 */ /* 0x000fe20000000000 */
[----:B------:R-:W-:Y:S03]  /*0080*/  STG.E desc[UR4][R2.64], R5 ;  /* 0x0000000502007986 */ /* 0x000fe6000c101904 */
[----:B------:R-:W-:Y:S01]  /*0090*/  FADD R9, RZ, R7 ;  /* 0x00000007ff097221 */ /* 0x000fe20000000000 */
[----:B------:R-:W-:Y:S03]  /*00a0*/  STG.E desc[UR4][R2.64], R7 ;  /* 0x0000000702007986 */ /* 0x000fe6000c101904 */
[----:B------:R-:W-:Y:S01]  /*00b0*/  FADD R11, RZ, -R9 ;  /* 0x80000009ff0b7221 */ /* 0x000fe20000000000 */
[----:B------:R-:W-:Y:S03]  /*00c0*/  STG.E desc[UR4][R2.64], R9 ;  /* 0x0000000902007986 */ /* 0x000fe6000c101904 */
[----:B------:R-:W-:Y:S01]  /*00d0*/  FADD R13, -R11, R11 ;  /* 0x0000000b0b0d7221 */ /* 0x000fe20000000100 */
[----:B------:R-:W-:Y:S03]  /*00e0*/  STG.E desc[UR4][R2.64], R11 ;  /* 0x0000000b02007986 */ /* 0x000fe6000c101904 */
[----:B---3--:R-:W-:Y:S01]  /*00f0*/  FADD R15, -R4, -R13 ;  /* 0x8000000d040f7221 */ /* 0x008fe20000000100 */
[----:B------:R-:W-:Y:S03]  /*0100*/  STG.E desc[UR4][R2.64], R13 ;  /* 0x0000000d02007986 */ /* 0x000fe6000c101904 */
[----:B----4-:R-:W-:Y:S01]  /*0110*/  FADD R17, |R6|, |R15| ;  /* 0x4000000f06117221 */ /* 0x010fe20000000200 */
[----:B------:R-:W-:Y:S04]  /*0120*/  STG.E desc[UR4][R2.64], R15 ;  /* 0x0000000f02007986 */ /* 0x000fe8000c101904 */
[----:B------:R-:W-:Y:S01]  /*0130*/  STG.E desc[UR4][R2.64], R17 ;  /* 0x0000001102007986 */ /* 0x000fe2000c101904 */
[----:B------:R-:W-:Y:S05]  /*0140*/  EXIT ;  /* 0x000000000000794d */ /* 0x000fea0003800000 */
.L_x_0:
[----:B------:R-:W-:-:S00]  /*0150*/  BRA `(.L_x_0) ;  /* 0xfffffffc00fc7947 */ /* 0x000fc0000383ffff */
[----:B------:R-:W-:-:S00]  /*0160*/  NOP ;  /* 0x0000000000007918 */ /* 0x000fc00000000000 */
        /* <DEDUP_REMOVED lines=9> */
.L_x_1:


//--------------------- .nv.shared.reserved.0     --------------------------
	.section	.nv.shared.reserved.0,"aw",@nobits
	.weak		__nv_reservedSMEM_offset_0_alias
	.size		__nv_reservedSMEM_offset_0_alias, 0, 64
	.other		__nv_reservedSMEM_offset_0_alias,@"STO_CUDA_RESERVED_SHARED STV_DEFAULT"
__nv_reservedSMEM_offset_0_alias:
	.zero		0
	.zero		64


//--------------------- .nv.global                --------------------------
	.section	.nv.global,"aw",@nobits
	.align	4
.nv.global:
	.type		gresult,@object
	.size		gresult,(.L_0 - gresult)
gresult:
	.zero		4
.L_0:


//--------------------- .nv.constant0.main        --------------------------
	.section	.nv.constant0.main,"a",@progbits
	.sectionflags	@""
	.align	4
.nv.constant0.main:
	.zero		896


//--------------------- SYMBOLS --------------------------

	.type		.nv.reservedSmem.offset0,@object
	.size		.nv.reservedSmem.offset0,0x4
